//
// Generated by NVIDIA NVVM Compiler
//
// Compiler Build ID: CL-36424714
// Cuda compilation tools, release 13.0, V13.0.88
// Based on NVVM 20.0.0
//

.version 9.0
.target sm_100
.address_size 64

	// .globl	_Z16imageBlur_kernelPhS_jj

.visible .entry _Z16imageBlur_kernelPhS_jj(
	.param .u64 .ptr .align 1 _Z16imageBlur_kernelPhS_jj_param_0,
	.param .u64 .ptr .align 1 _Z16imageBlur_kernelPhS_jj_param_1,
	.param .u32 _Z16imageBlur_kernelPhS_jj_param_2,
	.param .u32 _Z16imageBlur_kernelPhS_jj_param_3
)
{
	.reg .pred 	%p<35>;
	.reg .b16 	%rs<5>;
	.reg .b32 	%r<69>;
	.reg .b64 	%rd<25>;

	ld.param.u64 	%rd3, [_Z16imageBlur_kernelPhS_jj_param_0];
	ld.param.u64 	%rd2, [_Z16imageBlur_kernelPhS_jj_param_1];
	ld.param.u32 	%r28, [_Z16imageBlur_kernelPhS_jj_param_2];
	ld.param.u32 	%r30, [_Z16imageBlur_kernelPhS_jj_param_3];
	cvta.to.global.u64 	%rd1, %rd3;
	mov.u32 	%r31, %ntid.y;
	mov.u32 	%r32, %ctaid.y;
	mov.u32 	%r33, %tid.y;
	mad.lo.s32 	%r34, %r31, %r32, %r33;
	mov.u32 	%r35, %ntid.x;
	mov.u32 	%r36, %ctaid.x;
	mov.u32 	%r37, %tid.x;
	mad.lo.s32 	%r2, %r35, %r36, %r37;
	setp.ge.u32 	%p3, %r2, %r28;
	setp.ge.u32 	%p4, %r34, %r30;
	or.pred  	%p5, %p3, %p4;
	@%p5 bra 	$L__BB0_20;
	add.s32 	%r3, %r34, -1;
	add.s32 	%r4, %r2, -1;
	setp.ge.u32 	%p6, %r3, %r30;
	mul.lo.s32 	%r5, %r3, %r28;
	or.b32  	%r39, %r4, %r3;
	setp.lt.s32 	%p7, %r39, 0;
	setp.ge.u32 	%p8, %r4, %r28;
	or.pred  	%p9, %p8, %p6;
	mov.b32 	%r61, 0;
	or.pred  	%p10, %p9, %p7;
	@%p10 bra 	$L__BB0_3;
	add.s32 	%r40, %r4, %r5;
	cvt.u64.u32 	%rd4, %r40;
	add.s64 	%rd5, %rd1, %rd4;
	ld.global.u8 	%r61, [%rd5];
$L__BB0_3:
	setp.ge.u32 	%p11, %r3, %r30;
	or.b32  	%r41, %r2, %r3;
	setp.lt.s32 	%p12, %r41, 0;
	or.pred  	%p13, %p12, %p11;
	@%p13 bra 	$L__BB0_5;
	add.s32 	%r42, %r2, %r5;
	cvt.u64.u32 	%rd6, %r42;
	add.s64 	%rd7, %rd1, %rd6;
	ld.global.u8 	%r43, [%rd7];
	add.s32 	%r61, %r61, %r43;
$L__BB0_5:
	setp.ge.u32 	%p14, %r3, %r30;
	add.s32 	%r10, %r2, 1;
	or.b32  	%r44, %r10, %r3;
	setp.lt.s32 	%p15, %r44, 0;
	setp.ge.u32 	%p16, %r10, %r28;
	or.pred  	%p17, %p16, %p14;
	or.pred  	%p18, %p17, %p15;
	@%p18 bra 	$L__BB0_7;
	add.s32 	%r45, %r10, %r5;
	cvt.u64.u32 	%rd8, %r45;
	add.s64 	%rd9, %rd1, %rd8;
	ld.global.u8 	%r46, [%rd9];
	add.s32 	%r61, %r61, %r46;
$L__BB0_7:
	setp.lt.u32 	%p19, %r4, %r28;
	mul.lo.s32 	%r13, %r34, %r28;
	setp.gt.s32 	%p20, %r2, 0;
	and.pred  	%p1, %p20, %p19;
	not.pred 	%p21, %p1;
	@%p21 bra 	$L__BB0_9;
	add.s32 	%r47, %r4, %r13;
	cvt.u64.u32 	%rd10, %r47;
	add.s64 	%rd11, %rd1, %rd10;
	ld.global.u8 	%r48, [%rd11];
	add.s32 	%r61, %r61, %r48;
$L__BB0_9:
	setp.lt.s32 	%p22, %r2, 0;
	@%p22 bra 	$L__BB0_11;
	add.s32 	%r49, %r2, %r13;
	cvt.u64.u32 	%rd12, %r49;
	add.s64 	%rd13, %rd1, %rd12;
	ld.global.u8 	%r50, [%rd13];
	add.s32 	%r61, %r61, %r50;
$L__BB0_11:
	setp.lt.u32 	%p23, %r10, %r28;
	setp.gt.s32 	%p24, %r2, -2;
	and.pred  	%p2, %p24, %p23;
	not.pred 	%p25, %p2;
	@%p25 bra 	$L__BB0_13;
	add.s32 	%r51, %r10, %r13;
	cvt.u64.u32 	%rd14, %r51;
	add.s64 	%rd15, %rd1, %rd14;
	ld.global.u8 	%r52, [%rd15];
	add.s32 	%r61, %r61, %r52;
$L__BB0_13:
	add.s32 	%r20, %r34, 1;
	setp.ge.u32 	%p26, %r20, %r30;
	add.s32 	%r21, %r13, %r28;
	or.pred  	%p28, %p21, %p26;
	@%p28 bra 	$L__BB0_15;
	add.s32 	%r53, %r4, %r21;
	cvt.u64.u32 	%rd16, %r53;
	add.s64 	%rd17, %rd1, %rd16;
	ld.global.u8 	%r54, [%rd17];
	add.s32 	%r61, %r61, %r54;
$L__BB0_15:
	setp.ge.u32 	%p29, %r20, %r30;
	setp.lt.s32 	%p30, %r2, 0;
	or.pred  	%p31, %p30, %p29;
	@%p31 bra 	$L__BB0_17;
	add.s32 	%r55, %r2, %r21;
	cvt.u64.u32 	%rd18, %r55;
	add.s64 	%rd19, %rd1, %rd18;
	ld.global.u8 	%r56, [%rd19];
	add.s32 	%r61, %r61, %r56;
$L__BB0_17:
	setp.ge.u32 	%p32, %r20, %r30;
	or.pred  	%p34, %p25, %p32;
	@%p34 bra 	$L__BB0_19;
	add.s32 	%r57, %r10, %r21;
	cvt.u64.u32 	%rd20, %r57;
	add.s64 	%rd21, %rd1, %rd20;
	ld.global.u8 	%r58, [%rd21];
	add.s32 	%r61, %r61, %r58;
$L__BB0_19:
	cvt.u16.u32 	%rs1, %r61;
	and.b16  	%rs2, %rs1, 255;
	mul.lo.s16 	%rs3, %rs2, 57;
	shr.u16 	%rs4, %rs3, 9;
	add.s32 	%r59, %r13, %r2;
	cvt.u64.u32 	%rd22, %r59;
	cvta.to.global.u64 	%rd23, %rd2;
	add.s64 	%rd24, %rd23, %rd22;
	st.global.u8 	[%rd24], %rs4;
$L__BB0_20:
	ret;

}


// ===== COMPILED SASS (sm_100) =====

	.target	sm_100

	.elftype	@"ET_EXEC"


//--------------------- .note.nv.tkinfo           --------------------------
	.section	.note.nv.tkinfo,"",@"SHT_NOTE"
	.sectionflags	@"SHF_NOTE_NV_TKINFO"
	.tkinfo
        /*0018*/ 	.word	0x00000002
        /*0030*/ 	.string	""
        /*0030*/ 	.string	"ptxas"
        /*0030*/ 	.string	"Cuda compilation tools, release 13.0, V13.0.88"
        /*0030*/ 	.string	"Build cuda_13.0.r13.0/compiler.36424714_0"
        /*0030*/ 	.string	"-arch sm_100 -m 64 "



//--------------------- .note.nv.cuinfo           --------------------------
	.section	.note.nv.cuinfo,"",@"SHT_NOTE"
	.sectionflags	@"SHF_NOTE_NV_CUINFO"
        /*0018*/ 	.short	0x0002
        /*001a*/ 	.short	0x0064
        /*001c*/ 	.short	0x0082
	.zero		2


//--------------------- .nv.info                  --------------------------
	.section	.nv.info,"",@"SHT_CUDA_INFO"
	.align	4


	//----- nvinfo : EIATTR_REGCOUNT
	.align		4
        /*0000*/ 	.byte	0x04, 0x2f
        /*0002*/ 	.short	(.L_1 - .L_0)
	.align		4
.L_0:
        /*0004*/ 	.word	index@(_Z16imageBlur_kernelPhS_jj)
        /*0008*/ 	.word	0x0000001c


	//----- nvinfo : EIATTR_FRAME_SIZE
	.align		4
.L_1:
        /*000c*/ 	.byte	0x04, 0x11
        /*000e*/ 	.short	(.L_3 - .L_2)
	.align		4
.L_2:
        /*0010*/ 	.word	index@(_Z16imageBlur_kernelPhS_jj)
        /*0014*/ 	.word	0x00000000


	//----- nvinfo : EIATTR_MIN_STACK_SIZE
	.align		4
.L_3:
        /*0018*/ 	.byte	0x04, 0x12
        /*001a*/ 	.short	(.L_5 - .L_4)
	.align		4
.L_4:
        /*001c*/ 	.word	index@(_Z16imageBlur_kernelPhS_jj)
        /*0020*/ 	.word	0x00000000
.L_5:


//--------------------- .nv.compat                --------------------------
	.section	.nv.compat,"",@"SHT_CUDA_COMPAT_INFO"
	.align	4
        /*0000*/ 	.byte	0x02, 0x09, 0x00, 0x00, 0x02, 0x02, 0x01, 0x00, 0x02, 0x05, 0x05, 0x00, 0x03, 0x07, 0x01, 0x01
        /*0010*/ 	.byte	0x02, 0x03, 0x00, 0x00, 0x02, 0x06, 0x01, 0x00, 0x04, 0x0b, 0x08, 0x00, 0x09, 0x00, 0x00, 0x00
        /*0020*/ 	.byte	0x00, 0x00, 0x00, 0x00


//--------------------- .nv.info._Z16imageBlur_kernelPhS_jj --------------------------
	.section	.nv.info._Z16imageBlur_kernelPhS_jj,"",@"SHT_CUDA_INFO"
	.sectionflags	@""
	.align	4


	//----- nvinfo : EIATTR_CUDA_API_VERSION
	.align		4
        /*0000*/ 	.byte	0x04, 0x37
        /*0002*/ 	.short	(.L_7 - .L_6)
.L_6:
        /*0004*/ 	.word	0x00000082


	//----- nvinfo : EIATTR_KPARAM_INFO
	.align		4
.L_7:
        /*0008*/ 	.byte	0x04, 0x17
        /*000a*/ 	.short	(.L_9 - .L_8)
.L_8:
        /*000c*/ 	.word	0x00000000
        /*0010*/ 	.short	0x0003
        /*0012*/ 	.short	0x0014
        /*0014*/ 	.byte	0x00, 0xf0, 0x11, 0x00


	//----- nvinfo : EIATTR_KPARAM_INFO
	.align		4
.L_9:
        /*0018*/ 	.byte	0x04, 0x17
        /*001a*/ 	.short	(.L_11 - .L_10)
.L_10:
        /*001c*/ 	.word	0x00000000
        /*0020*/ 	.short	0x0002
        /*0022*/ 	.short	0x0010
        /*0024*/ 	.byte	0x00, 0xf0, 0x11, 0x00


	//----- nvinfo : EIATTR_KPARAM_INFO
	.align		4
.L_11:
        /*0028*/ 	.byte	0x04, 0x17
        /*002a*/ 	.short	(.L_13 - .L_12)
.L_12:
        /*002c*/ 	.word	0x00000000
        /*0030*/ 	.short	0x0001
        /*0032*/ 	.short	0x0008
        /*0034*/ 	.byte	0x00, 0xf5, 0x21, 0x00


	//----- nvinfo : EIATTR_KPARAM_INFO
	.align		4
.L_13:
        /*0038*/ 	.byte	0x04, 0x17
        /*003a*/ 	.short	(.L_15 - .L_14)
.L_14:
        /*003c*/ 	.word	0x00000000
        /*0040*/ 	.short	0x0000
        /*0042*/ 	.short	0x0000
        /*0044*/ 	.byte	0x00, 0xf5, 0x21, 0x00


	//----- nvinfo : EIATTR_SPARSE_MMA_MASK
	.align		4
.L_15:
        /*0048*/ 	.byte	0x03, 0x50
        /*004a*/ 	.short	0x0000


	//----- nvinfo : EIATTR_MAXREG_COUNT
	.align		4
        /*004c*/ 	.byte	0x03, 0x1b
        /*004e*/ 	.short	0x00ff


	//----- nvinfo : EIATTR_MERCURY_ISA_VERSION
	.align		4
        /*0050*/ 	.byte	0x03, 0x5f
        /*0052*/ 	.short	0x0101


	//----- nvinfo : EIATTR_VRC_CTA_INIT_COUNT
	.align		4
        /*0054*/ 	.byte	0x02, 0x4a
	.zero		1
	.zero		1


	//----- nvinfo : EIATTR_EXIT_INSTR_OFFSETS
	.align		4
        /*0058*/ 	.byte	0x04, 0x1c
        /*005a*/ 	.short	(.L_17 - .L_16)


	//   ....[0]....
.L_16:
        /*005c*/ 	.word	0x000000c0


	//   ....[1]....
        /*0060*/ 	.word	0x00000640


	//----- nvinfo : EIATTR_CBANK_PARAM_SIZE
	.align		4
.L_17:
        /*0064*/ 	.byte	0x03, 0x19
        /*0066*/ 	.short	0x0018


	//----- nvinfo : EIATTR_PARAM_CBANK
	.align		4
        /*0068*/ 	.byte	0x04, 0x0a
        /*006a*/ 	.short	(.L_19 - .L_18)
	.align		4
.L_18:
        /*006c*/ 	.word	index@(.nv.constant0._Z16imageBlur_kernelPhS_jj)
        /*0070*/ 	.short	0x0380
        /*0072*/ 	.short	0x0018


	//----- nvinfo : EIATTR_SW_WAR
	.align		4
.L_19:
        /*0074*/ 	.byte	0x04, 0x36
        /*0076*/ 	.short	(.L_21 - .L_20)
.L_20:
        /*0078*/ 	.word	0x00000008
.L_21:


//--------------------- .nv.callgraph             --------------------------
	.section	.nv.callgraph,"",@"SHT_CUDA_CALLGRAPH"
	.align	4
	.sectionentsize	8
	.align		4
        /*0000*/ 	.word	0x00000000
	.align		4
        /*0004*/ 	.word	0xffffffff
	.align		4
        /*0008*/ 	.word	0x00000000
	.align		4
        /*000c*/ 	.word	0xfffffffe
	.align		4
        /*0010*/ 	.word	0x00000000
	.align		4
        /*0014*/ 	.word	0xfffffffd
	.align		4
        /*0018*/ 	.word	0x00000000
	.align		4
        /*001c*/ 	.word	0xfffffffc


//--------------------- .text._Z16imageBlur_kernelPhS_jj --------------------------
	.section	.text._Z16imageBlur_kernelPhS_jj,"ax",@progbits
	.align	128
        .global         _Z16imageBlur_kernelPhS_jj
        .type           _Z16imageBlur_kernelPhS_jj,@function
        .size           _Z16imageBlur_kernelPhS_jj,(.L_x_1 - _Z16imageBlur_kernelPhS_jj)
        .other          _Z16imageBlur_kernelPhS_jj,@"STO_CUDA_ENTRY STV_DEFAULT"
_Z16imageBlur_kernelPhS_jj:
.text._Z16imageBlur_kernelPhS_jj:
[----:B------:R-:W-:Y:S01]  /*0000*/  LDC R1, c[0x0][0x37c] ;  /* 0x0000df00ff017b82 */ /* 0x000fe20000000800 */
[----:B------:R-:W0:Y:S07]  /*0010*/  S2R R20, SR_CTAID.Y ;  /* 0x0000000000147919 */ /* 0x000e2e0000002600 */
[----:B------:R-:W1:Y:S01]  /*0020*/  LDC.64 R2, c[0x0][0x390] ;  /* 0x0000e400ff027b82 */ /* 0x000e620000000a00 */
[----:B------:R-:W0:Y:S01]  /*0030*/  LDCU UR4, c[0x0][0x364] ;  /* 0x00006c80ff0477ac */ /* 0x000e220008000800 */
[----:B------:R-:W0:Y:S01]  /*0040*/  S2R R5, SR_TID.Y ;  /* 0x0000000000057919 */ /* 0x000e220000002200 */
[----:B------:R-:W2:Y:S01]  /*0050*/  LDCU UR5, c[0x0][0x360] ;  /* 0x00006c00ff0577ac */ /* 0x000ea20008000800 */
[----:B------:R-:W2:Y:S01]  /*0060*/  S2R R21, SR_CTAID.X ;  /* 0x0000000000157919 */ /* 0x000ea20000002500 */
[----:B------:R-:W2:Y:S01]  /*0070*/  S2R R0, SR_TID.X ;  /* 0x0000000000007919 */ /* 0x000ea20000002100 */
[----:B0-----:R-:W-:-:S05]  /*0080*/  IMAD R20, R20, UR4, R5 ;  /* 0x0000000414147c24 */ /* 0x001fca000f8e0205 */
[----:B-1----:R-:W-:Y:S01]  /*0090*/  ISETP.GE.U32.AND P0, PT, R20, R3, PT ;  /* 0x000000031400720c */ /* 0x002fe20003f06070 */
[----:B--2---:R-:W-:-:S05]  /*00a0*/  IMAD R21, R21, UR5, R0 ;  /* 0x0000000515157c24 */ /* 0x004fca000f8e0200 */
[----:B------:R-:W-:-:S13]  /*00b0*/  ISETP.GE.U32.OR P0, PT, R21, R2, P0 ;  /* 0x000000021500720c */ /* 0x000fda0000706470 */
[----:B------:R-:W-:Y:S05]  /*00c0*/  @P0 EXIT ;  /* 0x000000000000094d */ /* 0x000fea0003800000 */
[----:B------:R-:W-:Y:S01]  /*00d0*/  VIADD R4, R20, 0xffffffff ;  /* 0xffffffff14047836 */ /* 0x000fe20000000000 */
[----:B------:R-:W0:Y:S01]  /*00e0*/  LDCU.64 UR4, c[0x0][0x358] ;  /* 0x00006b00ff0477ac */ /* 0x000e220008000a00 */
[----:B------:R-:W-:-:S03]  /*00f0*/  VIADD R23, R21, 0xffffffff ;  /* 0xffffffff15177836 */ /* 0x000fc60000000000 */
[----:B------:R-:W-:Y:S01]  /*0100*/  ISETP.GE.U32.AND P0, PT, R4, R3, PT ;  /* 0x000000030400720c */ /* 0x000fe20003f06070 */
[C---:B------:R-:W-:Y:S01]  /*0110*/  VIADD R19, R21.reuse, 0x1 ;  /* 0x0000000115137836 */ /* 0x040fe20000000000 */
[CC--:B------:R-:W-:Y:S02]  /*0120*/  LOP3.LUT R5, R21.reuse, R4.reuse, RZ, 0xfc, !PT ;  /* 0x0000000415057212 */ /* 0x0c0fe400078efcff */
[----:B------:R-:W-:Y:S01]  /*0130*/  ISETP.GE.AND P6, PT, R21, RZ, PT ;  /* 0x000000ff1500720c */ /* 0x000fe20003fc6270 */
[----:B------:R-:W-:Y:S01]  /*0140*/  VIADD R16, R20, 0x1 ;  /* 0x0000000114107836 */ /* 0x000fe20000000000 */
[C---:B------:R-:W-:Y:S01]  /*0150*/  LOP3.LUT R0, R23.reuse, R4, RZ, 0xfc, !PT ;  /* 0x0000000417007212 */ /* 0x040fe200078efcff */
[----:B------:R-:W1:Y:S01]  /*0160*/  LDCU.64 UR6, c[0x0][0x388] ;  /* 0x00007100ff0677ac */ /* 0x000e620008000a00 */
[----:B------:R-:W-:Y:S02]  /*0170*/  ISETP.GE.U32.OR P1, PT, R23, R2, P0 ;  /* 0x000000021700720c */ /* 0x000fe40000726470 */
[----:B------:R-:W-:-:S02]  /*0180*/  ISETP.LT.OR P4, PT, R5, RZ, P0 ;  /* 0x000000ff0500720c */ /* 0x000fc40000781670 */
[----:B------:R-:W-:Y:S01]  /*0190*/  ISETP.LT.OR P1, PT, R0, RZ, P1 ;  /* 0x000000ff0000720c */ /* 0x000fe20000f21670 */
[----:B------:R-:W-:-:S04]  /*01a0*/  IMAD.MOV.U32 R0, RZ, RZ, RZ ;  /* 0x000000ffff007224 */ /* 0x000fc800078e00ff */
[----:B------:R-:W2:Y:S06]  /*01b0*/  @P6 LDC.64 R14, c[0x0][0x380] ;  /* 0x0000e000ff0e6b82 */ /* 0x000eac0000000a00 */
[CC--:B------:R-:W-:Y:S02]  /*01c0*/  @!P4 IMAD R11, R4.reuse, R2.reuse, R21 ;  /* 0x00000002040bc224 */ /* 0x0c0fe400078e0215 */
[----:B------:R-:W3:Y:S01]  /*01d0*/  @!P4 LDC.64 R12, c[0x0][0x380] ;  /* 0x0000e000ff0ccb82 */ /* 0x000ee20000000a00 */
[----:B------:R-:W-:-:S07]  /*01e0*/  @!P1 IMAD R9, R4, R2, R23 ;  /* 0x0000000204099224 */ /* 0x000fce00078e0217 */
[----:B------:R-:W4:Y:S01]  /*01f0*/  @!P1 LDC.64 R6, c[0x0][0x380] ;  /* 0x0000e000ff069b82 */ /* 0x000f220000000a00 */
[----:B---3--:R-:W-:-:S05]  /*0200*/  @!P4 IADD3 R10, P3, PT, R11, R12, RZ ;  /* 0x0000000c0b0ac210 */ /* 0x008fca0007f7e0ff */
[----:B------:R-:W-:Y:S01]  /*0210*/  @!P4 IMAD.X R11, RZ, RZ, R13, P3 ;  /* 0x000000ffff0bc224 */ /* 0x000fe200018e060d */
[----:B----4-:R-:W-:-:S04]  /*0220*/  @!P1 IADD3 R8, P2, PT, R9, R6, RZ ;  /* 0x0000000609089210 */ /* 0x010fc80007f5e0ff */
[----:B0-----:R0:W3:Y:S01]  /*0230*/  @!P4 LDG.E.U8 R5, desc[UR4][R10.64] ;  /* 0x000000040a05c981 */ /* 0x0010e2000c1e1100 */
[----:B------:R-:W-:-:S05]  /*0240*/  @!P1 IMAD.X R9, RZ, RZ, R7, P2 ;  /* 0x000000ffff099224 */ /* 0x000fca00010e0607 */
[----:B------:R4:W3:Y:S01]  /*0250*/  @!P1 LDG.E.U8 R0, desc[UR4][R8.64] ;  /* 0x0000000408009981 */ /* 0x0008e2000c1e1100 */
[C---:B------:R-:W-:Y:S02]  /*0260*/  LOP3.LUT R6, R19.reuse, R4, RZ, 0xfc, !PT ;  /* 0x0000000413067212 */ /* 0x040fe400078efcff */
[-C--:B------:R-:W-:Y:S02]  /*0270*/  ISETP.GE.U32.OR P3, PT, R19, R2.reuse, P0 ;  /* 0x000000021300720c */ /* 0x080fe40000766470 */
[-C--:B------:R-:W-:Y:S02]  /*0280*/  ISETP.GE.U32.AND P2, PT, R23, R2.reuse, PT ;  /* 0x000000021700720c */ /* 0x080fe40003f46070 */
[----:B------:R-:W-:Y:S02]  /*0290*/  ISETP.LT.OR P3, PT, R6, RZ, P3 ;  /* 0x000000ff0600720c */ /* 0x000fe40001f61670 */
[----:B------:R-:W-:Y:S02]  /*02a0*/  ISETP.GT.AND P2, PT, R21, RZ, !P2 ;  /* 0x000000ff1500720c */ /* 0x000fe40005744270 */
[----:B------:R-:W-:-:S04]  /*02b0*/  ISETP.GE.U32.AND P1, PT, R19, R2, PT ;  /* 0x000000021300720c */ /* 0x000fc80003f26070 */
[----:B------:R-:W-:-:S05]  /*02c0*/  ISETP.GT.AND P1, PT, R21, -0x2, !P1 ;  /* 0xfffffffe1500780c */ /* 0x000fca0004f24270 */
[----:B------:R-:W5:Y:S01]  /*02d0*/  @!P3 LDC.64 R6, c[0x0][0x380] ;  /* 0x0000e000ff06bb82 */ /* 0x000f620000000a00 */
[----:B------:R-:W-:-:S07]  /*02e0*/  ISETP.GE.U32.OR P5, PT, R16, R3, !P2 ;  /* 0x000000031000720c */ /* 0x000fce00057a6470 */
[----:B0-----:R-:W0:Y:S01]  /*02f0*/  @P2 LDC.64 R10, c[0x0][0x380] ;  /* 0x0000e000ff0a2b82 */ /* 0x001e220000000a00 */
[----:B------:R-:W-:Y:S01]  /*0300*/  ISETP.GE.U32.AND P0, PT, R16, R3, PT ;  /* 0x000000031000720c */ /* 0x000fe20003f06070 */
[----:B----4-:R-:W-:-:S03]  /*0310*/  @!P3 IMAD R9, R4, R2, R19 ;  /* 0x000000020409b224 */ /* 0x010fc600078e0213 */
[----:B------:R-:W-:-:S03]  /*0320*/  ISETP.LT.OR P0, PT, R21, RZ, P0 ;  /* 0x000000ff1500720c */ /* 0x000fc60000701670 */
[----:B------:R-:W4:Y:S01]  /*0330*/  @P1 LDC.64 R12, c[0x0][0x380] ;  /* 0x0000e000ff0c1b82 */ /* 0x000f220000000a00 */
[CC--:B------:R-:W-:Y:S02]  /*0340*/  @P2 IMAD R17, R20.reuse, R2.reuse, R23 ;  /* 0x0000000214112224 */ /* 0x0c0fe400078e0217 */
[----:B------:R-:W-:Y:S01]  /*0350*/  @P1 IMAD R25, R20, R2, R19 ;  /* 0x0000000214191224 */ /* 0x000fe200078e0213 */
[----:B------:R-:W-:Y:S01]  /*0360*/  P2R R18, PR, RZ, 0x8 ;  /* 0x00000008ff127803 */ /* 0x000fe20000000000 */
[----:B---3--:R-:W-:Y:S01]  /*0370*/  @!P4 IMAD.IADD R0, R0, 0x1, R5 ;  /* 0x000000010000c824 */ /* 0x008fe200078e0205 */
[----:B-----5:R-:W-:Y:S02]  /*0380*/  @!P3 IADD3 R6, P4, PT, R9, R6, RZ ;  /* 0x000000060906b210 */ /* 0x020fe40007f9e0ff */
[----:B------:R-:W3:Y:S03]  /*0390*/  @!P5 LDC.64 R4, c[0x0][0x380] ;  /* 0x0000e000ff04db82 */ /* 0x000ee60000000a00 */
[----:B------:R-:W-:Y:S01]  /*03a0*/  @!P3 IMAD.X R7, RZ, RZ, R7, P4 ;  /* 0x000000ffff07b224 */ /* 0x000fe200020e0607 */
[----:B0-----:R-:W-:Y:S01]  /*03b0*/  @P2 IADD3 R10, P4, PT, R17, R10, RZ ;  /* 0x0000000a110a2210 */ /* 0x001fe20007f9e0ff */
[----:B------:R-:W-:-:S03]  /*03c0*/  IMAD R17, R20, R2, R21 ;  /* 0x0000000214117224 */ /* 0x000fc600078e0215 */
[----:B------:R-:W0:Y:S01]  /*03d0*/  @!P0 LDC.64 R8, c[0x0][0x380] ;  /* 0x0000e000ff088b82 */ /* 0x000e220000000a00 */
[----:B------:R-:W-:Y:S01]  /*03e0*/  @P2 IMAD.X R11, RZ, RZ, R11, P4 ;  /* 0x000000ffff0b2224 */ /* 0x000fe200020e060b */
[----:B--2---:R-:W-:Y:S01]  /*03f0*/  @P6 IADD3 R14, P4, PT, R17, R14, RZ ;  /* 0x0000000e110e6210 */ /* 0x004fe20007f9e0ff */
[----:B------:R-:W-:-:S04]  /*0400*/  IMAD R2, R20, R2, R2 ;  /* 0x0000000214027224 */ /* 0x000fc800078e0202 */
[----:B------:R-:W-:Y:S01]  /*0410*/  @P6 IMAD.X R15, RZ, RZ, R15, P4 ;  /* 0x000000ffff0f6224 */ /* 0x000fe200020e060f */
[----:B----4-:R-:W-:Y:S01]  /*0420*/  @P1 IADD3 R12, P4, PT, R25, R12, RZ ;  /* 0x0000000c190c1210 */ /* 0x010fe20007f9e0ff */
[----:B------:R-:W-:Y:S01]  /*0430*/  @!P5 IMAD.IADD R23, R23, 0x1, R2 ;  /* 0x000000011717d824 */ /* 0x000fe200078e0202 */
[----:B------:R-:W-:Y:S01]  /*0440*/  @!P0 IADD3 R21, PT, PT, R21, R2, RZ ;  /* 0x0000000215158210 */ /* 0x000fe20007ffe0ff */
[----:B------:R-:W2:Y:S02]  /*0450*/  @P2 LDG.E.U8 R11, desc[UR4][R10.64] ;  /* 0x000000040a0b2981 */ /* 0x000ea4000c1e1100 */
[----:B------:R-:W-:Y:S01]  /*0460*/  @P1 IMAD.X R13, RZ, RZ, R13, P4 ;  /* 0x000000ffff0d1224 */ /* 0x000fe200020e060d */
[----:B---3--:R-:W-:Y:S01]  /*0470*/  @!P5 IADD3 R4, P4, PT, R23, R4, RZ ;  /* 0x000000041704d210 */ /* 0x008fe20007f9e0ff */
[----:B------:R-:W3:Y:S04]  /*0480*/  @P6 LDG.E.U8 R15, desc[UR4][R14.64] ;  /* 0x000000040e0f6981 */ /* 0x000ee8000c1e1100 */
[----:B------:R-:W-:Y:S01]  /*0490*/  @!P5 IMAD.X R5, RZ, RZ, R5, P4 ;  /* 0x000000ffff05d224 */ /* 0x000fe200020e0605 */
[----:B------:R-:W4:Y:S01]  /*04a0*/  @P1 LDG.E.U8 R13, desc[UR4][R12.64] ;  /* 0x000000040c0d1981 */ /* 0x000f22000c1e1100 */
[----:B0-----:R-:W-:-:S04]  /*04b0*/  @!P0 IADD3 R8, P4, PT, R21, R8, RZ ;  /* 0x0000000815088210 */ /* 0x001fc80007f9e0ff */
[----:B------:R-:W5:Y:S01]  /*04c0*/  @!P5 LDG.E.U8 R5, desc[UR4][R4.64] ;  /* 0x000000040405d981 */ /* 0x000f62000c1e1100 */
[----:B------:R-:W-:Y:S01]  /*04d0*/  @!P0 IMAD.X R9, RZ, RZ, R9, P4 ;  /* 0x000000ffff098224 */ /* 0x000fe200020e0609 */
[----:B------:R-:W-:-:S05]  /*04e0*/  ISETP.GE.U32.OR P4, PT, R16, R3, !P1 ;  /* 0x000000031000720c */ /* 0x000fca0004f86470 */
[----:B------:R-:W5:Y:S08]  /*04f0*/  @!P0 LDG.E.U8 R9, desc[UR4][R8.64] ;  /* 0x0000000408098981 */ /* 0x000f70000c1e1100 */
[----:B------:R-:W0:Y:S01]  /*0500*/  @!P4 LDC.64 R20, c[0x0][0x380] ;  /* 0x0000e000ff14cb82 */ /* 0x000e220000000a00 */
[----:B------:R-:W-:-:S05]  /*0510*/  @!P4 IMAD.IADD R3, R19, 0x1, R2 ;  /* 0x000000011303c824 */ /* 0x000fca00078e0202 */
[----:B0-----:R-:W-:-:S05]  /*0520*/  @!P4 IADD3 R2, P3, PT, R3, R20, RZ ;  /* 0x000000140302c210 */ /* 0x001fca0007f7e0ff */
[----:B------:R-:W-:Y:S01]  /*0530*/  @!P4 IMAD.X R3, RZ, RZ, R21, P3 ;  /* 0x000000ffff03c224 */ /* 0x000fe200018e0615 */
[----:B------:R-:W-:-:S05]  /*0540*/  ISETP.NE.AND P3, PT, R18, RZ, PT ;  /* 0x000000ff1200720c */ /* 0x000fca0003f65270 */
[----:B------:R-:W5:Y:S08]  /*0550*/  @!P4 LDG.E.U8 R3, desc[UR4][R2.64] ;  /* 0x000000040203c981 */ /* 0x000f70000c1e1100 */
[----:B------:R-:W2:Y:S02]  /*0560*/  @!P3 LDG.E.U8 R7, desc[UR4][R6.64] ;  /* 0x000000040607b981 */ /* 0x000ea4000c1e1100 */
[----:B--2---:R-:W-:-:S04]  /*0570*/  @!P3 IMAD.IADD R0, R0, 0x1, R7 ;  /* 0x000000010000b824 */ /* 0x004fc800078e0207 */
[----:B------:R-:W-:-:S05]  /*0580*/  @P2 IMAD.IADD R0, R0, 0x1, R11 ;  /* 0x0000000100002824 */ /* 0x000fca00078e020b */
[----:B---3--:R-:W-:-:S05]  /*0590*/  @P6 IADD3 R0, PT, PT, R0, R15, RZ ;  /* 0x0000000f00006210 */ /* 0x008fca0007ffe0ff */
[----:B----4-:R-:W-:-:S04]  /*05a0*/  @P1 IMAD.IADD R0, R0, 0x1, R13 ;  /* 0x0000000100001824 */ /* 0x010fc800078e020d */
[----:B-----5:R-:W-:-:S04]  /*05b0*/  @!P5 IMAD.IADD R0, R0, 0x1, R5 ;  /* 0x000000010000d824 */ /* 0x020fc800078e0205 */
[----:B------:R-:W-:-:S04]  /*05c0*/  @!P0 IMAD.IADD R0, R0, 0x1, R9 ;  /* 0x0000000100008824 */ /* 0x000fc800078e0209 */
[----:B------:R-:W-:-:S05]  /*05d0*/  @!P4 IMAD.IADD R0, R0, 0x1, R3 ;  /* 0x000000010000c824 */ /* 0x000fca00078e0203 */
[----:B------:R-:W-:Y:S02]  /*05e0*/  LOP3.LUT R0, R0, 0xff, RZ, 0xc0, !PT ;  /* 0x000000ff00007812 */ /* 0x000fe400078ec0ff */
[----:B-1----:R-:W-:-:S03]  /*05f0*/  IADD3 R4, P0, PT, R17, UR6, RZ ;  /* 0x0000000611047c10 */ /* 0x002fc6000ff1e0ff */
[----:B------:R-:W-:Y:S02]  /*0600*/  IMAD R0, R0, 0x39, RZ ;  /* 0x0000003900007824 */ /* 0x000fe400078e02ff */
[----:B------:R-:W-:-:S03]  /*0610*/  IMAD.X R5, RZ, RZ, UR7, P0 ;  /* 0x00000007ff057e24 */ /* 0x000fc600080e06ff */
[----:B------:R-:W-:-:S05]  /*0620*/  SHF.R.U32.HI R3, RZ, 0x9, R0 ;  /* 0x00000009ff037819 */ /* 0x000fca0000011600 */
[----:B------:R-:W-:Y:S01]  /*0630*/  STG.E.U8 desc[UR4][R4.64], R3 ;  /* 0x0000000304007986 */ /* 0x000fe2000c101104 */
[----:B------:R-:W-:Y:S05]  /*0640*/  EXIT ;  /* 0x000000000000794d */ /* 0x000fea0003800000 */
.L_x_0:
[----:B------:R-:W-:-:S00]  /*0650*/  BRA `(.L_x_0) ;  /* 0xfffffffc00fc7947 */ /* 0x000fc0000383ffff */
[----:B------:R-:W-:-:S00]  /*0660*/  NOP ;  /* 0x0000000000007918 */ /* 0x000fc00000000000 */
        /* <DEDUP_REMOVED lines=9> */
.L_x_1:


//--------------------- .nv.shared.reserved.0     --------------------------
	.section	.nv.shared.reserved.0,"aw",@nobits
	.weak		__nv_reservedSMEM_offset_0_alias
	.size		__nv_reservedSMEM_offset_0_alias, 0, 64
	.other		__nv_reservedSMEM_offset_0_alias,@"STO_CUDA_RESERVED_SHARED STV_DEFAULT"
__nv_reservedSMEM_offset_0_alias:
	.zero		0
	.zero		64


//--------------------- .nv.constant0._Z16imageBlur_kernelPhS_jj --------------------------
	.section	.nv.constant0._Z16imageBlur_kernelPhS_jj,"a",@progbits
	.sectionflags	@""
	.align	4
.nv.constant0._Z16imageBlur_kernelPhS_jj:
	.zero		920


//--------------------- SYMBOLS --------------------------

	.type		.nv.reservedSmem.offset0,@object
	.size		.nv.reservedSmem.offset0,0x4
